	.headerflags	@"EF_CUDA_TEXMODE_UNIFIED EF_CUDA_64BIT_ADDRESS EF_CUDA_ACCELERATORS EF_CUDA_SM90 EF_CUDA_VIRTUAL_SM(EF_CUDA_SM90)"
	.elftype	@"ET_EXEC"


//--------------------- .nv.info                  --------------------------
	.section	.nv.info,"",@"SHT_CUDA_INFO"
	.align	4


	//----- nvinfo : EIATTR_REGCOUNT
	.align		4
        /*0000*/ 	.byte	0x04, 0x2f
        /*0002*/ 	.short	(.L_2 - .L_1)
	.align		4
.L_1:
        /*0004*/ 	.word	index@(triton_poi_fused_native_group_norm_relu_19)
        /*0008*/ 	.word	0x00000018


	//----- nvinfo : EIATTR_MIN_STACK_SIZE
	.align		4
.L_2:
        /*000c*/ 	.byte	0x04, 0x12
        /*000e*/ 	.short	(.L_4 - .L_3)
	.align		4
.L_3:
        /*0010*/ 	.word	index@(triton_poi_fused_native_group_norm_relu_19)
        /*0014*/ 	.word	0x00000000


	//----- nvinfo : EIATTR_FRAME_SIZE
	.align		4
.L_4:
        /*0018*/ 	.byte	0x04, 0x11
        /*001a*/ 	.short	(.L_6 - .L_5)
	.align		4
.L_5:
        /*001c*/ 	.word	index@(triton_poi_fused_native_group_norm_relu_19)
        /*0020*/ 	.word	0x00000000


	//----- nvinfo : EIATTR_MIN_STACK_SIZE
	.align		4
.L_6:
        /*0024*/ 	.byte	0x04, 0x12
        /*0026*/ 	.short	(.L_8 - .L_7)
	.align		4
.L_7:
        /*0028*/ 	.word	index@(triton_poi_fused_native_group_norm_relu_19)
        /*002c*/ 	.word	0x00000000
.L_8:


//--------------------- .nv.info.triton_poi_fused_native_group_norm_relu_19 --------------------------
	.section	.nv.info.triton_poi_fused_native_group_norm_relu_19,"",@"SHT_CUDA_INFO"
	.sectionflags	@""
	.align	4


	//----- nvinfo : EIATTR_CUDA_API_VERSION
	.align		4
        /*0000*/ 	.byte	0x04, 0x37
        /*0002*/ 	.short	(.L_10 - .L_9)
.L_9:
        /*0004*/ 	.word	0x0000007c


	//----- nvinfo : EIATTR_KPARAM_INFO
	.align		4
.L_10:
        /*0008*/ 	.byte	0x04, 0x17
        /*000a*/ 	.short	(.L_12 - .L_11)
.L_11:
        /*000c*/ 	.word	0x00000000
        /*0010*/ 	.short	0x0006
        /*0012*/ 	.short	0x0030
        /*0014*/ 	.byte	0x00, 0xf0, 0x11, 0x00


	//----- nvinfo : EIATTR_KPARAM_INFO
	.align		4
.L_12:
        /*0018*/ 	.byte	0x04, 0x17
        /*001a*/ 	.short	(.L_14 - .L_13)
.L_13:
        /*001c*/ 	.word	0x00000000
        /*0020*/ 	.short	0x0005
        /*0022*/ 	.short	0x0028
        /*0024*/ 	.byte	0x00, 0xf4, 0x21, 0x00


	//----- nvinfo : EIATTR_KPARAM_INFO
	.align		4
.L_14:
        /*0028*/ 	.byte	0x04, 0x17
        /*002a*/ 	.short	(.L_16 - .L_15)
.L_15:
        /*002c*/ 	.word	0x00000000
        /*0030*/ 	.short	0x0004
        /*0032*/ 	.short	0x0020
        /*0034*/ 	.byte	0x00, 0xf4, 0x21, 0x00


	//----- nvinfo : EIATTR_KPARAM_INFO
	.align		4
.L_16:
        /*0038*/ 	.byte	0x04, 0x17
        /*003a*/ 	.short	(.L_18 - .L_17)
.L_17:
        /*003c*/ 	.word	0x00000000
        /*0040*/ 	.short	0x0003
        /*0042*/ 	.short	0x0018
        /*0044*/ 	.byte	0x00, 0xf4, 0x21, 0x00


	//----- nvinfo : EIATTR_KPARAM_INFO
	.align		4
.L_18:
        /*0048*/ 	.byte	0x04, 0x17
        /*004a*/ 	.short	(.L_20 - .L_19)
.L_19:
        /*004c*/ 	.word	0x00000000
        /*0050*/ 	.short	0x0002
        /*0052*/ 	.short	0x0010
        /*0054*/ 	.byte	0x00, 0xf4, 0x21, 0x00


	//----- nvinfo : EIATTR_KPARAM_INFO
	.align		4
.L_20:
        /*0058*/ 	.byte	0x04, 0x17
        /*005a*/ 	.short	(.L_22 - .L_21)
.L_21:
        /*005c*/ 	.word	0x00000000
        /*0060*/ 	.short	0x0001
        /*0062*/ 	.short	0x0008
        /*0064*/ 	.byte	0x00, 0xf4, 0x21, 0x00


	//----- nvinfo : EIATTR_KPARAM_INFO
	.align		4
.L_22:
        /*0068*/ 	.byte	0x04, 0x17
        /*006a*/ 	.short	(.L_24 - .L_23)
.L_23:
        /*006c*/ 	.word	0x00000000
        /*0070*/ 	.short	0x0000
        /*0072*/ 	.short	0x0000
        /*0074*/ 	.byte	0x00, 0xf4, 0x21, 0x00


	//----- nvinfo : EIATTR_SPARSE_MMA_MASK
	.align		4
.L_24:
        /*0078*/ 	.byte	0x03, 0x50
        /*007a*/ 	.short	0x0000


	//----- nvinfo : EIATTR_MAXREG_COUNT
	.align		4
        /*007c*/ 	.byte	0x03, 0x1b
        /*007e*/ 	.short	0x00ff


	//----- nvinfo : EIATTR_EXIT_INSTR_OFFSETS
	.align		4
        /*0080*/ 	.byte	0x04, 0x1c
        /*0082*/ 	.short	(.L_26 - .L_25)


	//   ....[0]....
.L_25:
        /*0084*/ 	.word	0x000004a0


	//----- nvinfo : EIATTR_REQNTID
	.align		4
.L_26:
        /*0088*/ 	.byte	0x04, 0x10
        /*008a*/ 	.short	(.L_28 - .L_27)
.L_27:
        /*008c*/ 	.word	0x00000080
        /*0090*/ 	.word	0x00000001
        /*0094*/ 	.word	0x00000001


	//----- nvinfo : EIATTR_CBANK_PARAM_SIZE
	.align		4
.L_28:
        /*0098*/ 	.byte	0x03, 0x19
        /*009a*/ 	.short	0x0034


	//----- nvinfo : EIATTR_PARAM_CBANK
	.align		4
        /*009c*/ 	.byte	0x04, 0x0a
        /*009e*/ 	.short	(.L_30 - .L_29)
	.align		4
.L_29:
        /*00a0*/ 	.word	index@(.nv.constant0.triton_poi_fused_native_group_norm_relu_19)
        /*00a4*/ 	.short	0x0210
        /*00a6*/ 	.short	0x0034


	//----- nvinfo : EIATTR_SW_WAR
	.align		4
.L_30:
        /*00a8*/ 	.byte	0x04, 0x36
        /*00aa*/ 	.short	(.L_32 - .L_31)
.L_31:
        /*00ac*/ 	.word	0x00000008
.L_32:


//--------------------- .nv.callgraph             --------------------------
	.section	.nv.callgraph,"",@"SHT_CUDA_CALLGRAPH"
	.align	4
	.sectionentsize	8
	.align		4
        /*0000*/ 	.word	0x00000000
	.align		4
        /*0004*/ 	.word	0xffffffff
	.align		4
        /*0008*/ 	.word	0x00000000
	.align		4
        /*000c*/ 	.word	0xfffffffe
	.align		4
        /*0010*/ 	.word	0x00000000
	.align		4
        /*0014*/ 	.word	0xfffffffd
	.align		4
        /*0018*/ 	.word	0x00000000
	.align		4
        /*001c*/ 	.word	0xfffffffc


//--------------------- .nv.constant4             --------------------------
	.section	.nv.constant4,"a",@progbits
	.align	8
	.align		8
.nv.constant4:
        /*0000*/ 	.dword	_$_str


//--------------------- .text.triton_poi_fused_native_group_norm_relu_19 --------------------------
	.section	.text.triton_poi_fused_native_group_norm_relu_19,"ax",@progbits
	.align	128
        .global         triton_poi_fused_native_group_norm_relu_19
        .type           triton_poi_fused_native_group_norm_relu_19,@function
        .size           triton_poi_fused_native_group_norm_relu_19,(.L_x_1 - triton_poi_fused_native_group_norm_relu_19)
        .other          triton_poi_fused_native_group_norm_relu_19,@"STO_CUDA_ENTRY STV_DEFAULT"
triton_poi_fused_native_group_norm_relu_19:
.text.triton_poi_fused_native_group_norm_relu_19:
[----:B------:R-:W-:Y:S01]  /*0000*/  LDC R1, c[0x0][0x28] ;  /* 0x00000a00ff017b82 */ /* 0x000fe20000000800 */
[----:B------:R-:W1:Y:S07]  /*0010*/  S2R R0, SR_TID.X ;  /* 0x0000000000007919 */ /* 0x000e6e0000002100 */
[----:B------:R-:W2:Y:S01]  /*0020*/  LDC.64 R8, c[0x0][0x220] ;  /* 0x00008800ff087b82 */ /* 0x000ea20000000a00 */
[----:B------:R-:W-:Y:S01]  /*0030*/  ULDC.64 UR4, c[0x0][0x208] ;  /* 0x0000820000047ab9 */ /* 0x000fe20000000a00 */
[----:B------:R-:W3:Y:S06]  /*0040*/  S2R R5, SR_CTAID.X ;  /* 0x0000000000057919 */ /* 0x000eec0000002500 */
[----:B------:R-:W4:Y:S08]  /*0050*/  LDC.64 R10, c[0x0][0x218] ;  /* 0x00008600ff0a7b82 */ /* 0x000f300000000a00 */
[----:B------:R-:W5:Y:S01]  /*0060*/  LDC.64 R12, c[0x0][0x210] ;  /* 0x00008400ff0c7b82 */ /* 0x000f620000000a00 */
[----:B-1----:R-:W-:Y:S01]  /*0070*/  IMAD.SHL.U32 R0, R0, 0x2, RZ ;  /* 0x0000000200007824 */ /* 0x002fe200078e00ff */
[----:B---3--:R-:W-:-:S04]  /*0080*/  SHF.R.S32.HI R3, RZ, 0x17, R5 ;  /* 0x00000017ff037819 */ /* 0x008fc80000011405 */
[----:B------:R-:W-:Y:S02]  /*0090*/  LOP3.LUT R0, R0, 0xfe, RZ, 0xc0, !PT ;  /* 0x000000fe00007812 */ /* 0x000fe400078ec0ff */
[----:B------:R-:W-:-:S03]  /*00a0*/  SGXT R3, R3, 0x1 ;  /* 0x000000010303781a */ /* 0x000fc60000000200 */
[----:B------:R-:W-:-:S04]  /*00b0*/  IMAD R0, R5, 0x100, R0 ;  /* 0x0000010005007824 */ /* 0x000fc800078e0200 */
[----:B------:R-:W-:Y:S01]  /*00c0*/  VIADD R2, R0, 0x1 ;  /* 0x0000000100027836 */ /* 0x000fe20000000000 */
[----:B------:R-:W-:-:S04]  /*00d0*/  LEA.HI R4, R3, R0, RZ, 0x7 ;  /* 0x0000000003047211 */ /* 0x000fc800078f38ff */
[----:B------:R-:W-:Y:S02]  /*00e0*/  LOP3.LUT R7, R4, 0xffffff80, RZ, 0xc0, !PT ;  /* 0xffffff8004077812 */ /* 0x000fe400078ec0ff */
[C---:B------:R-:W-:Y:S02]  /*00f0*/  LEA.HI R4, R3.reuse, R2, RZ, 0x7 ;  /* 0x0000000203047211 */ /* 0x040fe400078f38ff */
[----:B------:R-:W-:Y:S01]  /*0100*/  LEA.HI R3, R3, R0, RZ, 0xd ;  /* 0x0000000003037211 */ /* 0x000fe200078f68ff */
[----:B------:R-:W-:Y:S01]  /*0110*/  IMAD.IADD R7, R0, 0x1, -R7 ;  /* 0x0000000100077824 */ /* 0x000fe200078e0a07 */
[----:B------:R-:W-:Y:S02]  /*0120*/  LOP3.LUT R5, R4, 0xff80, RZ, 0xc0, !PT ;  /* 0x0000ff8004057812 */ /* 0x000fe400078ec0ff */
[----:B------:R-:W-:Y:S02]  /*0130*/  SHF.R.S32.HI R3, RZ, 0xd, R3 ;  /* 0x0000000dff037819 */ /* 0x000fe40000011403 */
[----:B------:R-:W-:Y:S01]  /*0140*/  PRMT R4, R7, 0x8880, RZ ;  /* 0x0000888007047816 */ /* 0x000fe200000000ff */
[----:B------:R-:W-:-:S03]  /*0150*/  IMAD.IADD R5, R2, 0x1, -R5 ;  /* 0x0000000102057824 */ /* 0x000fc600078e0a05 */
[----:B------:R-:W-:Y:S02]  /*0160*/  PRMT R2, R4, 0x7710, RZ ;  /* 0x0000771004027816 */ /* 0x000fe400000000ff */
[----:B------:R-:W-:Y:S02]  /*0170*/  PRMT R4, R5, 0x8880, RZ ;  /* 0x0000888005047816 */ /* 0x000fe400000000ff */
[----:B------:R-:W-:Y:S02]  /*0180*/  SHF.R.U32.HI R2, RZ, 0xd, R2 ;  /* 0x0000000dff027819 */ /* 0x000fe40000011602 */
[----:B------:R-:W-:Y:S02]  /*0190*/  PRMT R4, R4, 0x7710, RZ ;  /* 0x0000771004047816 */ /* 0x000fe400000000ff */
[----:B------:R-:W-:Y:S02]  /*01a0*/  LOP3.LUT R2, R2, 0x3, RZ, 0xc0, !PT ;  /* 0x0000000302027812 */ /* 0x000fe400078ec0ff */
[----:B------:R-:W-:-:S03]  /*01b0*/  SHF.R.U32.HI R4, RZ, 0xd, R4 ;  /* 0x0000000dff047819 */ /* 0x000fc60000011604 */
[----:B------:R-:W-:Y:S01]  /*01c0*/  IMAD.IADD R2, R7, 0x1, R2 ;  /* 0x0000000107027824 */ /* 0x000fe200078e0202 */
[----:B------:R-:W-:-:S04]  /*01d0*/  LOP3.LUT R4, R4, 0x3, RZ, 0xc0, !PT ;  /* 0x0000000304047812 */ /* 0x000fc800078ec0ff */
[----:B------:R-:W-:Y:S01]  /*01e0*/  PRMT R2, R2, 0x8880, RZ ;  /* 0x0000888002027816 */ /* 0x000fe200000000ff */
[----:B------:R-:W-:-:S03]  /*01f0*/  IMAD.IADD R4, R5, 0x1, R4 ;  /* 0x0000000105047824 */ /* 0x000fc600078e0204 */
[----:B------:R-:W-:Y:S02]  /*0200*/  SHF.R.S32.HI R2, RZ, 0x2, R2 ;  /* 0x00000002ff027819 */ /* 0x000fe40000011402 */
[----:B------:R-:W-:Y:S02]  /*0210*/  PRMT R4, R4, 0x8880, RZ ;  /* 0x0000888004047816 */ /* 0x000fe400000000ff */
[----:B------:R-:W-:Y:S02]  /*0220*/  PRMT R2, R2, 0x9910, RZ ;  /* 0x0000991002027816 */ /* 0x000fe400000000ff */
[----:B------:R-:W-:-:S03]  /*0230*/  SHF.R.S32.HI R4, RZ, 0x2, R4 ;  /* 0x00000002ff047819 */ /* 0x000fc60000011404 */
[----:B------:R-:W-:Y:S01]  /*0240*/  IMAD R15, R3, 0x20, R2 ;  /* 0x00000020030f7824 */ /* 0x000fe200078e0202 */
[----:B------:R-:W-:-:S03]  /*0250*/  PRMT R4, R4, 0x9910, RZ ;  /* 0x0000991004047816 */ /* 0x000fc600000000ff */
[----:B--2---:R-:W-:-:S04]  /*0260*/  IMAD.WIDE R18, R15, 0x4, R8 ;  /* 0x000000040f127825 */ /* 0x004fc800078e0208 */
[----:B------:R-:W-:Y:S01]  /*0270*/  IMAD.MOV.U32 R2, RZ, RZ, R4 ;  /* 0x000000ffff027224 */ /* 0x000fe200078e0004 */
[----:B------:R-:W2:Y:S01]  /*0280*/  LDG.E.EL R6, desc[UR4][R18.64] ;  /* 0x0000000412067981 */ /* 0x000ea2000c2e1900 */
[----:B------:R-:W1:Y:S02]  /*0290*/  LDC.64 R4, c[0x0][0x230] ;  /* 0x00008c00ff047b82 */ /* 0x000e640000000a00 */
[----:B------:R-:W-:-:S04]  /*02a0*/  IMAD R17, R3, 0x20, R2 ;  /* 0x0000002003117824 */ /* 0x000fc800078e0202 */
[C---:B------:R-:W-:Y:S02]  /*02b0*/  IMAD.WIDE R20, R17.reuse, 0x4, R8 ;  /* 0x0000000411147825 */ /* 0x040fe400078e0208 */
[----:B------:R-:W3:Y:S03]  /*02c0*/  LDC.64 R2, c[0x0][0x228] ;  /* 0x00008a00ff027b82 */ /* 0x000ee60000000a00 */
[----:B------:R-:W2:Y:S01]  /*02d0*/  LDG.E.EL R8, desc[UR4][R20.64] ;  /* 0x0000000414087981 */ /* 0x000ea2000c2e1900 */
[----:B----4-:R-:W-:-:S04]  /*02e0*/  IMAD.WIDE R16, R17, 0x4, R10 ;  /* 0x0000000411107825 */ /* 0x010fc800078e020a */
[----:B------:R-:W-:Y:S02]  /*02f0*/  IMAD.WIDE R14, R15, 0x4, R10 ;  /* 0x000000040f0e7825 */ /* 0x000fe400078e020a */
[----:B------:R-:W4:Y:S02]  /*0300*/  LDG.E.EL R16, desc[UR4][R16.64] ;  /* 0x0000000410107981 */ /* 0x000f24000c2e1900 */
[----:B-----5:R-:W-:Y:S02]  /*0310*/  IMAD.WIDE R12, R0, 0x4, R12 ;  /* 0x00000004000c7825 */ /* 0x020fe400078e020c */
[----:B------:R-:W5:Y:S02]  /*0320*/  LDG.E.EL R9, desc[UR4][R14.64] ;  /* 0x000000040e097981 */ /* 0x000f64000c2e1900 */
[C---:B-1----:R-:W-:Y:S02]  /*0330*/  IMAD.WIDE R4, R7.reuse, 0x4, R4 ;  /* 0x0000000407047825 */ /* 0x042fe400078e0204 */
[----:B------:R-:W5:Y:S04]  /*0340*/  LDG.E.64 R10, desc[UR4][R12.64] ;  /* 0x000000040c0a7981 */ /* 0x000f68000c1e1b00 */
[----:B------:R-:W4:Y:S01]  /*0350*/  LDG.E.EL.64 R4, desc[UR4][R4.64] ;  /* 0x0000000404047981 */ /* 0x000f22000c2e1b00 */
[----:B---3--:R-:W-:-:S06]  /*0360*/  IMAD.WIDE R2, R7, 0x4, R2 ;  /* 0x0000000407027825 */ /* 0x008fcc00078e0202 */
[----:B------:R-:W3:Y:S01]  /*0370*/  LDG.E.EL.64 R2, desc[UR4][R2.64] ;  /* 0x0000000402027981 */ /* 0x000ee2000c2e1b00 */
[----:B------:R-:W-:-:S04]  /*0380*/  IMAD.MOV.U32 R7, RZ, RZ, 0x3b800000 ;  /* 0x3b800000ff077424 */ /* 0x000fc800078e00ff */
[----:B--2---:R-:W-:-:S06]  /*0390*/  FFMA R18, R6, R7, 9.9999997473787516356e-06 ;  /* 0x3727c5ac06127423 */ /* 0x004fcc0000000007 */
[----:B------:R-:W1:Y:S01]  /*03a0*/  MUFU.RSQ R18, R18 ;  /* 0x0000001200127308 */ /* 0x000e620000001400 */
[----:B------:R-:W-:Y:S02]  /*03b0*/  FFMA R8, R8, R7, 9.9999997473787516356e-06 ;  /* 0x3727c5ac08087423 */ /* 0x000fe40000000007 */
[----:B------:R-:W2:Y:S05]  /*03c0*/  LDC.64 R6, c[0x0][0x238] ;  /* 0x00008e00ff067b82 */ /* 0x000eaa0000000a00 */
[----:B------:R-:W1:Y:S01]  /*03d0*/  MUFU.RSQ R8, R8 ;  /* 0x0000000800087308 */ /* 0x000e620000001400 */
[----:B-----5:R-:W-:Y:S01]  /*03e0*/  FADD R9, R10, -R9 ;  /* 0x800000090a097221 */ /* 0x020fe20000000000 */
[----:B----4-:R-:W-:-:S03]  /*03f0*/  FADD R11, R11, -R16 ;  /* 0x800000100b0b7221 */ /* 0x010fc60000000000 */
[----:B-1----:R-:W-:Y:S01]  /*0400*/  FMUL R9, R18, R9 ;  /* 0x0000000912097220 */ /* 0x002fe20000400000 */
[----:B0-----:R-:W-:-:S03]  /*0410*/  FMUL R10, R8, R11 ;  /* 0x0000000b080a7220 */ /* 0x001fc60000400000 */
[----:B---3--:R-:W-:Y:S01]  /*0420*/  FFMA R2, R2, R9, R4 ;  /* 0x0000000902027223 */ /* 0x008fe20000000004 */
[----:B------:R-:W-:-:S04]  /*0430*/  FFMA R3, R3, R10, R5 ;  /* 0x0000000a03037223 */ /* 0x000fc80000000005 */
[----:B------:R-:W-:Y:S02]  /*0440*/  FSETP.GEU.AND P0, PT, R2, RZ, PT ;  /* 0x000000ff0200720b */ /* 0x000fe40003f0e000 */
[C---:B------:R-:W-:Y:S01]  /*0450*/  FSETP.GEU.AND P1, PT, R3.reuse, RZ, PT ;  /* 0x000000ff0300720b */ /* 0x040fe20003f2e000 */
[----:B--2---:R-:W-:Y:S01]  /*0460*/  IMAD.WIDE R6, R0, 0x4, R6 ;  /* 0x0000000400067825 */ /* 0x004fe200078e0206 */
[----:B------:R-:W-:Y:S02]  /*0470*/  FSEL R2, R2, RZ, P0 ;  /* 0x000000ff02027208 */ /* 0x000fe40000000000 */
[----:B------:R-:W-:-:S05]  /*0480*/  FSEL R3, R3, RZ, P1 ;  /* 0x000000ff03037208 */ /* 0x000fca0000800000 */
[----:B------:R-:W-:Y:S01]  /*0490*/  STG.E.64 desc[UR4][R6.64], R2 ;  /* 0x0000000206007986 */ /* 0x000fe2000c101b04 */
[----:B------:R-:W-:Y:S05]  /*04a0*/  EXIT ;  /* 0x000000000000794d */ /* 0x000fea0003800000 */
.L_x_0:
[----:B------:R-:W-:-:S00]  /*04b0*/  BRA `(.L_x_0) ;  /* 0xfffffffc00fc7947 */ /* 0x000fc0000383ffff */
[----:B------:R-:W-:-:S00]  /*04c0*/  NOP ;  /* 0x0000000000007918 */ /* 0x000fc00000000000 */
        /* <DEDUP_REMOVED lines=11> */
.L_x_1:


//--------------------- .nv.global.init           --------------------------
	.section	.nv.global.init,"aw",@progbits
.nv.global.init:
	.type		_$_str,@object
	.size		_$_str,(.L_0 - _$_str)
_$_str:
        /*0000*/ 	.byte	0x5f, 0x5f, 0x43, 0x55, 0x44, 0x41, 0x5f, 0x46, 0x54, 0x5a, 0x00
.L_0:


//--------------------- .nv.constant0.triton_poi_fused_native_group_norm_relu_19 --------------------------
	.section	.nv.constant0.triton_poi_fused_native_group_norm_relu_19,"a",@progbits
	.sectionflags	@""
	.align	4
.nv.constant0.triton_poi_fused_native_group_norm_relu_19:
	.zero		580
